//
// Generated by NVIDIA NVVM Compiler
//
// Compiler Build ID: CL-36424714
// Cuda compilation tools, release 13.0, V13.0.88
// Based on NVVM 20.0.0
//

.version 9.0
.target sm_100
.address_size 64

	// .globl	_Z10convKernelPfS_S_ii

.visible .entry _Z10convKernelPfS_S_ii(
	.param .u64 .ptr .align 1 _Z10convKernelPfS_S_ii_param_0,
	.param .u64 .ptr .align 1 _Z10convKernelPfS_S_ii_param_1,
	.param .u64 .ptr .align 1 _Z10convKernelPfS_S_ii_param_2,
	.param .u32 _Z10convKernelPfS_S_ii_param_3,
	.param .u32 _Z10convKernelPfS_S_ii_param_4
)
{
	.reg .pred 	%p<13>;
	.reg .b32 	%r<49>;
	.reg .b32 	%f<112>;
	.reg .b64 	%rd<26>;

	ld.param.u64 	%rd5, [_Z10convKernelPfS_S_ii_param_0];
	ld.param.u64 	%rd6, [_Z10convKernelPfS_S_ii_param_1];
	ld.param.u64 	%rd4, [_Z10convKernelPfS_S_ii_param_2];
	ld.param.u32 	%r25, [_Z10convKernelPfS_S_ii_param_3];
	ld.param.u32 	%r26, [_Z10convKernelPfS_S_ii_param_4];
	cvta.to.global.u64 	%rd1, %rd6;
	cvta.to.global.u64 	%rd2, %rd5;
	mov.u32 	%r27, %ctaid.x;
	mov.u32 	%r28, %ntid.x;
	mov.u32 	%r29, %tid.x;
	mad.lo.s32 	%r1, %r27, %r28, %r29;
	shr.u32 	%r30, %r26, 31;
	add.s32 	%r31, %r26, %r30;
	shr.s32 	%r32, %r31, 1;
	setp.eq.s32 	%p1, %r1, %r32;
	sub.s32 	%r33, %r1, %r32;
	selp.b32 	%r2, 0, %r33, %p1;
	add.s32 	%r34, %r32, %r1;
	setp.lt.u32 	%p2, %r34, %r25;
	add.s32 	%r35, %r25, -1;
	selp.b32 	%r3, %r34, %r35, %p2;
	setp.ge.u32 	%p3, %r1, %r25;
	@%p3 bra 	$L__BB0_15;
	setp.lt.s32 	%p4, %r3, %r2;
	mov.f32 	%f111, 0f00000000;
	@%p4 bra 	$L__BB0_14;
	sub.s32 	%r36, %r3, %r2;
	add.s32 	%r4, %r36, 1;
	and.b32  	%r5, %r4, 15;
	setp.lt.u32 	%p5, %r36, 15;
	mov.f32 	%f111, 0f00000000;
	mov.u32 	%r44, %r2;
	@%p5 bra 	$L__BB0_5;
	and.b32  	%r38, %r4, -16;
	neg.s32 	%r41, %r38;
	mov.b32 	%r43, 0;
	mov.f32 	%f111, 0f00000000;
	mov.u32 	%r44, %r2;
$L__BB0_4:
	.pragma "nounroll";
	mul.wide.s32 	%rd7, %r44, 4;
	add.s64 	%rd8, %rd2, %rd7;
	ld.global.f32 	%f18, [%rd8];
	mul.wide.s32 	%rd9, %r43, 4;
	add.s64 	%rd10, %rd1, %rd9;
	ld.global.f32 	%f19, [%rd10];
	fma.rn.f32 	%f20, %f18, %f19, %f111;
	ld.global.f32 	%f21, [%rd8+4];
	ld.global.f32 	%f22, [%rd10+4];
	fma.rn.f32 	%f23, %f21, %f22, %f20;
	ld.global.f32 	%f24, [%rd8+8];
	ld.global.f32 	%f25, [%rd10+8];
	fma.rn.f32 	%f26, %f24, %f25, %f23;
	ld.global.f32 	%f27, [%rd8+12];
	ld.global.f32 	%f28, [%rd10+12];
	fma.rn.f32 	%f29, %f27, %f28, %f26;
	ld.global.f32 	%f30, [%rd8+16];
	ld.global.f32 	%f31, [%rd10+16];
	fma.rn.f32 	%f32, %f30, %f31, %f29;
	ld.global.f32 	%f33, [%rd8+20];
	ld.global.f32 	%f34, [%rd10+20];
	fma.rn.f32 	%f35, %f33, %f34, %f32;
	ld.global.f32 	%f36, [%rd8+24];
	ld.global.f32 	%f37, [%rd10+24];
	fma.rn.f32 	%f38, %f36, %f37, %f35;
	ld.global.f32 	%f39, [%rd8+28];
	ld.global.f32 	%f40, [%rd10+28];
	fma.rn.f32 	%f41, %f39, %f40, %f38;
	ld.global.f32 	%f42, [%rd8+32];
	ld.global.f32 	%f43, [%rd10+32];
	fma.rn.f32 	%f44, %f42, %f43, %f41;
	ld.global.f32 	%f45, [%rd8+36];
	ld.global.f32 	%f46, [%rd10+36];
	fma.rn.f32 	%f47, %f45, %f46, %f44;
	ld.global.f32 	%f48, [%rd8+40];
	ld.global.f32 	%f49, [%rd10+40];
	fma.rn.f32 	%f50, %f48, %f49, %f47;
	ld.global.f32 	%f51, [%rd8+44];
	ld.global.f32 	%f52, [%rd10+44];
	fma.rn.f32 	%f53, %f51, %f52, %f50;
	ld.global.f32 	%f54, [%rd8+48];
	ld.global.f32 	%f55, [%rd10+48];
	fma.rn.f32 	%f56, %f54, %f55, %f53;
	ld.global.f32 	%f57, [%rd8+52];
	ld.global.f32 	%f58, [%rd10+52];
	fma.rn.f32 	%f59, %f57, %f58, %f56;
	ld.global.f32 	%f60, [%rd8+56];
	ld.global.f32 	%f61, [%rd10+56];
	fma.rn.f32 	%f62, %f60, %f61, %f59;
	ld.global.f32 	%f63, [%rd8+60];
	ld.global.f32 	%f64, [%rd10+60];
	fma.rn.f32 	%f111, %f63, %f64, %f62;
	add.s32 	%r44, %r44, 16;
	add.s32 	%r43, %r43, 16;
	add.s32 	%r41, %r41, 16;
	setp.ne.s32 	%p6, %r41, 0;
	@%p6 bra 	$L__BB0_4;
$L__BB0_5:
	setp.eq.s32 	%p7, %r5, 0;
	@%p7 bra 	$L__BB0_14;
	and.b32  	%r14, %r4, 7;
	setp.lt.u32 	%p8, %r5, 8;
	@%p8 bra 	$L__BB0_8;
	mul.wide.s32 	%rd11, %r44, 4;
	add.s64 	%rd12, %rd2, %rd11;
	ld.global.f32 	%f66, [%rd12];
	sub.s32 	%r39, %r44, %r2;
	mul.wide.s32 	%rd13, %r39, 4;
	add.s64 	%rd14, %rd1, %rd13;
	ld.global.f32 	%f67, [%rd14];
	fma.rn.f32 	%f68, %f66, %f67, %f111;
	ld.global.f32 	%f69, [%rd12+4];
	ld.global.f32 	%f70, [%rd14+4];
	fma.rn.f32 	%f71, %f69, %f70, %f68;
	ld.global.f32 	%f72, [%rd12+8];
	ld.global.f32 	%f73, [%rd14+8];
	fma.rn.f32 	%f74, %f72, %f73, %f71;
	ld.global.f32 	%f75, [%rd12+12];
	ld.global.f32 	%f76, [%rd14+12];
	fma.rn.f32 	%f77, %f75, %f76, %f74;
	ld.global.f32 	%f78, [%rd12+16];
	ld.global.f32 	%f79, [%rd14+16];
	fma.rn.f32 	%f80, %f78, %f79, %f77;
	ld.global.f32 	%f81, [%rd12+20];
	ld.global.f32 	%f82, [%rd14+20];
	fma.rn.f32 	%f83, %f81, %f82, %f80;
	ld.global.f32 	%f84, [%rd12+24];
	ld.global.f32 	%f85, [%rd14+24];
	fma.rn.f32 	%f86, %f84, %f85, %f83;
	ld.global.f32 	%f87, [%rd12+28];
	ld.global.f32 	%f88, [%rd14+28];
	fma.rn.f32 	%f111, %f87, %f88, %f86;
	add.s32 	%r44, %r44, 8;
$L__BB0_8:
	setp.eq.s32 	%p9, %r14, 0;
	@%p9 bra 	$L__BB0_14;
	and.b32  	%r17, %r4, 3;
	setp.lt.u32 	%p10, %r14, 4;
	@%p10 bra 	$L__BB0_11;
	mul.wide.s32 	%rd15, %r44, 4;
	add.s64 	%rd16, %rd2, %rd15;
	ld.global.f32 	%f90, [%rd16];
	sub.s32 	%r40, %r44, %r2;
	mul.wide.s32 	%rd17, %r40, 4;
	add.s64 	%rd18, %rd1, %rd17;
	ld.global.f32 	%f91, [%rd18];
	fma.rn.f32 	%f92, %f90, %f91, %f111;
	ld.global.f32 	%f93, [%rd16+4];
	ld.global.f32 	%f94, [%rd18+4];
	fma.rn.f32 	%f95, %f93, %f94, %f92;
	ld.global.f32 	%f96, [%rd16+8];
	ld.global.f32 	%f97, [%rd18+8];
	fma.rn.f32 	%f98, %f96, %f97, %f95;
	ld.global.f32 	%f99, [%rd16+12];
	ld.global.f32 	%f100, [%rd18+12];
	fma.rn.f32 	%f111, %f99, %f100, %f98;
	add.s32 	%r44, %r44, 4;
$L__BB0_11:
	setp.eq.s32 	%p11, %r17, 0;
	@%p11 bra 	$L__BB0_14;
	mul.wide.s32 	%rd19, %r2, 4;
	sub.s64 	%rd3, %rd1, %rd19;
	neg.s32 	%r47, %r17;
$L__BB0_13:
	.pragma "nounroll";
	mul.wide.s32 	%rd20, %r44, 4;
	add.s64 	%rd21, %rd3, %rd20;
	add.s64 	%rd22, %rd2, %rd20;
	ld.global.f32 	%f101, [%rd22];
	ld.global.f32 	%f102, [%rd21];
	fma.rn.f32 	%f111, %f101, %f102, %f111;
	add.s32 	%r44, %r44, 1;
	add.s32 	%r47, %r47, 1;
	setp.ne.s32 	%p12, %r47, 0;
	@%p12 bra 	$L__BB0_13;
$L__BB0_14:
	cvta.to.global.u64 	%rd23, %rd4;
	mul.wide.u32 	%rd24, %r1, 4;
	add.s64 	%rd25, %rd23, %rd24;
	st.global.f32 	[%rd25], %f111;
$L__BB0_15:
	ret;

}


// ===== COMPILED SASS (sm_100) =====

	.target	sm_100

	.elftype	@"ET_EXEC"


//--------------------- .note.nv.tkinfo           --------------------------
	.section	.note.nv.tkinfo,"",@"SHT_NOTE"
	.sectionflags	@"SHF_NOTE_NV_TKINFO"
	.tkinfo
        /*0018*/ 	.word	0x00000002
        /*0030*/ 	.string	""
        /*0030*/ 	.string	"ptxas"
        /*0030*/ 	.string	"Cuda compilation tools, release 13.0, V13.0.88"
        /*0030*/ 	.string	"Build cuda_13.0.r13.0/compiler.36424714_0"
        /*0030*/ 	.string	"-arch sm_100 -m 64 "



//--------------------- .note.nv.cuinfo           --------------------------
	.section	.note.nv.cuinfo,"",@"SHT_NOTE"
	.sectionflags	@"SHF_NOTE_NV_CUINFO"
        /*0018*/ 	.short	0x0002
        /*001a*/ 	.short	0x0064
        /*001c*/ 	.short	0x0082
	.zero		2


//--------------------- .nv.info                  --------------------------
	.section	.nv.info,"",@"SHT_CUDA_INFO"
	.align	4


	//----- nvinfo : EIATTR_REGCOUNT
	.align		4
        /*0000*/ 	.byte	0x04, 0x2f
        /*0002*/ 	.short	(.L_1 - .L_0)
	.align		4
.L_0:
        /*0004*/ 	.word	index@(_Z10convKernelPfS_S_ii)
        /*0008*/ 	.word	0x00000020


	//----- nvinfo : EIATTR_FRAME_SIZE
	.align		4
.L_1:
        /*000c*/ 	.byte	0x04, 0x11
        /*000e*/ 	.short	(.L_3 - .L_2)
	.align		4
.L_2:
        /*0010*/ 	.word	index@(_Z10convKernelPfS_S_ii)
        /*0014*/ 	.word	0x00000000


	//----- nvinfo : EIATTR_MIN_STACK_SIZE
	.align		4
.L_3:
        /*0018*/ 	.byte	0x04, 0x12
        /*001a*/ 	.short	(.L_5 - .L_4)
	.align		4
.L_4:
        /*001c*/ 	.word	index@(_Z10convKernelPfS_S_ii)
        /*0020*/ 	.word	0x00000000
.L_5:


//--------------------- .nv.compat                --------------------------
	.section	.nv.compat,"",@"SHT_CUDA_COMPAT_INFO"
	.align	4
        /*0000*/ 	.byte	0x02, 0x09, 0x00, 0x00, 0x02, 0x02, 0x01, 0x00, 0x02, 0x05, 0x05, 0x00, 0x03, 0x07, 0x01, 0x01
        /*0010*/ 	.byte	0x02, 0x03, 0x00, 0x00, 0x02, 0x06, 0x01, 0x00, 0x04, 0x0b, 0x08, 0x00, 0x09, 0x00, 0x00, 0x00
        /*0020*/ 	.byte	0x00, 0x00, 0x00, 0x00


//--------------------- .nv.info._Z10convKernelPfS_S_ii --------------------------
	.section	.nv.info._Z10convKernelPfS_S_ii,"",@"SHT_CUDA_INFO"
	.sectionflags	@""
	.align	4


	//----- nvinfo : EIATTR_CUDA_API_VERSION
	.align		4
        /*0000*/ 	.byte	0x04, 0x37
        /*0002*/ 	.short	(.L_7 - .L_6)
.L_6:
        /*0004*/ 	.word	0x00000082


	//----- nvinfo : EIATTR_KPARAM_INFO
	.align		4
.L_7:
        /*0008*/ 	.byte	0x04, 0x17
        /*000a*/ 	.short	(.L_9 - .L_8)
.L_8:
        /*000c*/ 	.word	0x00000000
        /*0010*/ 	.short	0x0004
        /*0012*/ 	.short	0x001c
        /*0014*/ 	.byte	0x00, 0xf0, 0x11, 0x00


	//----- nvinfo : EIATTR_KPARAM_INFO
	.align		4
.L_9:
        /*0018*/ 	.byte	0x04, 0x17
        /*001a*/ 	.short	(.L_11 - .L_10)
.L_10:
        /*001c*/ 	.word	0x00000000
        /*0020*/ 	.short	0x0003
        /*0022*/ 	.short	0x0018
        /*0024*/ 	.byte	0x00, 0xf0, 0x11, 0x00


	//----- nvinfo : EIATTR_KPARAM_INFO
	.align		4
.L_11:
        /*0028*/ 	.byte	0x04, 0x17
        /*002a*/ 	.short	(.L_13 - .L_12)
.L_12:
        /*002c*/ 	.word	0x00000000
        /*0030*/ 	.short	0x0002
        /*0032*/ 	.short	0x0010
        /*0034*/ 	.byte	0x00, 0xf5, 0x21, 0x00


	//----- nvinfo : EIATTR_KPARAM_INFO
	.align		4
.L_13:
        /*0038*/ 	.byte	0x04, 0x17
        /*003a*/ 	.short	(.L_15 - .L_14)
.L_14:
        /*003c*/ 	.word	0x00000000
        /*0040*/ 	.short	0x0001
        /*0042*/ 	.short	0x0008
        /*0044*/ 	.byte	0x00, 0xf5, 0x21, 0x00


	//----- nvinfo : EIATTR_KPARAM_INFO
	.align		4
.L_15:
        /*0048*/ 	.byte	0x04, 0x17
        /*004a*/ 	.short	(.L_17 - .L_16)
.L_16:
        /*004c*/ 	.word	0x00000000
        /*0050*/ 	.short	0x0000
        /*0052*/ 	.short	0x0000
        /*0054*/ 	.byte	0x00, 0xf5, 0x21, 0x00


	//----- nvinfo : EIATTR_SPARSE_MMA_MASK
	.align		4
.L_17:
        /*0058*/ 	.byte	0x03, 0x50
        /*005a*/ 	.short	0x0000


	//----- nvinfo : EIATTR_MAXREG_COUNT
	.align		4
        /*005c*/ 	.byte	0x03, 0x1b
        /*005e*/ 	.short	0x00ff


	//----- nvinfo : EIATTR_MERCURY_ISA_VERSION
	.align		4
        /*0060*/ 	.byte	0x03, 0x5f
        /*0062*/ 	.short	0x0101


	//----- nvinfo : EIATTR_VRC_CTA_INIT_COUNT
	.align		4
        /*0064*/ 	.byte	0x02, 0x4a
	.zero		1
	.zero		1


	//----- nvinfo : EIATTR_EXIT_INSTR_OFFSETS
	.align		4
        /*0068*/ 	.byte	0x04, 0x1c
        /*006a*/ 	.short	(.L_19 - .L_18)


	//   ....[0]....
.L_18:
        /*006c*/ 	.word	0x000000e0


	//   ....[1]....
        /*0070*/ 	.word	0x00000af0


	//----- nvinfo : EIATTR_CRS_STACK_SIZE
	.align		4
.L_19:
        /*0074*/ 	.byte	0x04, 0x1e
        /*0076*/ 	.short	(.L_21 - .L_20)
.L_20:
        /*0078*/ 	.word	0x00000000


	//----- nvinfo : EIATTR_CBANK_PARAM_SIZE
	.align		4
.L_21:
        /*007c*/ 	.byte	0x03, 0x19
        /*007e*/ 	.short	0x0020


	//----- nvinfo : EIATTR_PARAM_CBANK
	.align		4
        /*0080*/ 	.byte	0x04, 0x0a
        /*0082*/ 	.short	(.L_23 - .L_22)
	.align		4
.L_22:
        /*0084*/ 	.word	index@(.nv.constant0._Z10convKernelPfS_S_ii)
        /*0088*/ 	.short	0x0380
        /*008a*/ 	.short	0x0020


	//----- nvinfo : EIATTR_SW_WAR
	.align		4
.L_23:
        /*008c*/ 	.byte	0x04, 0x36
        /*008e*/ 	.short	(.L_25 - .L_24)
.L_24:
        /*0090*/ 	.word	0x00000008
.L_25:


//--------------------- .nv.callgraph             --------------------------
	.section	.nv.callgraph,"",@"SHT_CUDA_CALLGRAPH"
	.align	4
	.sectionentsize	8
	.align		4
        /*0000*/ 	.word	0x00000000
	.align		4
        /*0004*/ 	.word	0xffffffff
	.align		4
        /*0008*/ 	.word	0x00000000
	.align		4
        /*000c*/ 	.word	0xfffffffe
	.align		4
        /*0010*/ 	.word	0x00000000
	.align		4
        /*0014*/ 	.word	0xfffffffd
	.align		4
        /*0018*/ 	.word	0x00000000
	.align		4
        /*001c*/ 	.word	0xfffffffc


//--------------------- .text._Z10convKernelPfS_S_ii --------------------------
	.section	.text._Z10convKernelPfS_S_ii,"ax",@progbits
	.align	128
        .global         _Z10convKernelPfS_S_ii
        .type           _Z10convKernelPfS_S_ii,@function
        .size           _Z10convKernelPfS_S_ii,(.L_x_11 - _Z10convKernelPfS_S_ii)
        .other          _Z10convKernelPfS_S_ii,@"STO_CUDA_ENTRY STV_DEFAULT"
_Z10convKernelPfS_S_ii:
.text._Z10convKernelPfS_S_ii:
[----:B------:R-:W-:Y:S01]  /*0000*/  LDC R1, c[0x0][0x37c] ;  /* 0x0000df00ff017b82 */ /* 0x000fe20000000800 */
[----:B------:R-:W0:Y:S07]  /*0010*/  S2R R2, SR_TID.X ;  /* 0x0000000000027919 */ /* 0x000e2e0000002100 */
[----:B------:R-:W0:Y:S08]  /*0020*/  S2UR UR4, SR_CTAID.X ;  /* 0x00000000000479c3 */ /* 0x000e300000002500 */
[----:B------:R-:W0:Y:S08]  /*0030*/  LDC R7, c[0x0][0x360] ;  /* 0x0000d800ff077b82 */ /* 0x000e300000000800 */
[----:B------:R-:W1:Y:S01]  /*0040*/  LDC.64 R4, c[0x0][0x398] ;  /* 0x0000e600ff047b82 */ /* 0x000e620000000a00 */
[----:B0-----:R-:W-:-:S05]  /*0050*/  IMAD R7, R7, UR4, R2 ;  /* 0x0000000407077c24 */ /* 0x001fca000f8e0202 */
[----:B-1----:R-:W-:Y:S02]  /*0060*/  ISETP.GE.U32.AND P2, PT, R7, R4, PT ;  /* 0x000000040700720c */ /* 0x002fe40003f46070 */
[----:B------:R-:W-:-:S04]  /*0070*/  LEA.HI R0, R5, R5, RZ, 0x1 ;  /* 0x0000000505007211 */ /* 0x000fc800078f08ff */
[----:B------:R-:W-:-:S04]  /*0080*/  SHF.R.S32.HI R0, RZ, 0x1, R0 ;  /* 0x00000001ff007819 */ /* 0x000fc80000011400 */
[CC--:B------:R-:W-:Y:S02]  /*0090*/  IADD3 R3, PT, PT, R7.reuse, R0.reuse, RZ ;  /* 0x0000000007037210 */ /* 0x0c0fe40007ffe0ff */
[CC--:B------:R-:W-:Y:S02]  /*00a0*/  ISETP.NE.AND P0, PT, R7.reuse, R0.reuse, PT ;  /* 0x000000000700720c */ /* 0x0c0fe40003f05270 */
[----:B------:R-:W-:Y:S02]  /*00b0*/  IADD3 R0, PT, PT, R7, -R0, RZ ;  /* 0x8000000007007210 */ /* 0x000fe40007ffe0ff */
[----:B------:R-:W-:Y:S02]  /*00c0*/  ISETP.GE.U32.AND P1, PT, R3, R4, PT ;  /* 0x000000040300720c */ /* 0x000fe40003f26070 */
[----:B------:R-:W-:Y:S01]  /*00d0*/  SEL R0, R0, RZ, P0 ;  /* 0x000000ff00007207 */ /* 0x000fe20000000000 */
[----:B------:R-:W-:Y:S10]  /*00e0*/  @P2 EXIT ;  /* 0x000000000000294d */ /* 0x000ff40003800000 */
[----:B------:R-:W-:Y:S01]  /*00f0*/  @P1 IADD3 R3, PT, PT, R4, -0x1, RZ ;  /* 0xffffffff04031810 */ /* 0x000fe20007ffe0ff */
[----:B------:R-:W0:Y:S01]  /*0100*/  LDCU.64 UR4, c[0x0][0x358] ;  /* 0x00006b00ff0477ac */ /* 0x000e220008000a00 */
[----:B------:R-:W-:Y:S01]  /*0110*/  BSSY.RECONVERGENT B0, `(.L_x_0) ;  /* 0x000009a000007945 */ /* 0x000fe20003800200 */
[----:B------:R-:W-:Y:S01]  /*0120*/  HFMA2 R11, -RZ, RZ, 0, 0 ;  /* 0x00000000ff0b7431 */ /* 0x000fe200000001ff */
[----:B------:R-:W-:-:S13]  /*0130*/  ISETP.GE.AND P0, PT, R3, R0, PT ;  /* 0x000000000300720c */ /* 0x000fda0003f06270 */
[----:B------:R-:W-:Y:S05]  /*0140*/  @!P0 BRA `(.L_x_1) ;  /* 0x0000000800588947 */ /* 0x000fea0003800000 */
[----:B------:R-:W-:Y:S01]  /*0150*/  IADD3 R3, PT, PT, -R0, R3, RZ ;  /* 0x0000000300037210 */ /* 0x000fe20007ffe1ff */
[----:B------:R-:W-:Y:S01]  /*0160*/  BSSY.RECONVERGENT B1, `(.L_x_2) ;  /* 0x0000046000017945 */ /* 0x000fe20003800200 */
[----:B------:R-:W-:Y:S02]  /*0170*/  MOV R11, RZ ;  /* 0x000000ff000b7202 */ /* 0x000fe40000000f00 */
[C---:B------:R-:W-:Y:S02]  /*0180*/  ISETP.GE.U32.AND P0, PT, R3.reuse, 0xf, PT ;  /* 0x0000000f0300780c */ /* 0x040fe40003f06070 */
[----:B------:R-:W-:Y:S02]  /*0190*/  IADD3 R8, PT, PT, R3, 0x1, RZ ;  /* 0x0000000103087810 */ /* 0x000fe40007ffe0ff */
[----:B------:R-:W-:Y:S02]  /*01a0*/  MOV R9, R0 ;  /* 0x0000000000097202 */ /* 0x000fe40000000f00 */
[----:B------:R-:W-:-:S04]  /*01b0*/  LOP3.LUT R23, R8, 0xf, RZ, 0xc0, !PT ;  /* 0x0000000f08177812 */ /* 0x000fc800078ec0ff */
[----:B------:R-:W-:-:S03]  /*01c0*/  ISETP.NE.AND P1, PT, R23, RZ, PT ;  /* 0x000000ff1700720c */ /* 0x000fc60003f25270 */
[----:B------:R-:W-:Y:S10]  /*01d0*/  @!P0 BRA `(.L_x_3) ;  /* 0x0000000000f88947 */ /* 0x000ff40003800000 */
[----:B------:R-:W-:Y:S01]  /*01e0*/  LOP3.LUT R10, R8, 0xfffffff0, RZ, 0xc0, !PT ;  /* 0xfffffff0080a7812 */ /* 0x000fe200078ec0ff */
[----:B------:R-:W-:Y:S01]  /*01f0*/  HFMA2 R11, -RZ, RZ, 0, 0 ;  /* 0x00000000ff0b7431 */ /* 0x000fe200000001ff */
[----:B------:R-:W-:Y:S02]  /*0200*/  MOV R6, RZ ;  /* 0x000000ff00067202 */ /* 0x000fe40000000f00 */
[----:B------:R-:W-:Y:S02]  /*0210*/  MOV R9, R0 ;  /* 0x0000000000097202 */ /* 0x000fe40000000f00 */
[----:B------:R-:W-:-:S07]  /*0220*/  IADD3 R10, PT, PT, -R10, RZ, RZ ;  /* 0x000000ff0a0a7210 */ /* 0x000fce0007ffe1ff */
.L_x_4:
[----:B------:R-:W1:Y:S08]  /*0230*/  LDC.64 R4, c[0x0][0x380] ;  /* 0x0000e000ff047b82 */ /* 0x000e700000000a00 */
[----:B------:R-:W2:Y:S01]  /*0240*/  LDC.64 R2, c[0x0][0x388] ;  /* 0x0000e200ff027b82 */ /* 0x000ea20000000a00 */
[----:B-1----:R-:W-:-:S05]  /*0250*/  IMAD.WIDE R4, R9, 0x4, R4 ;  /* 0x0000000409047825 */ /* 0x002fca00078e0204 */
[----:B0-----:R-:W3:Y:S01]  /*0260*/  LDG.E R12, desc[UR4][R4.64] ;  /* 0x00000004040c7981 */ /* 0x001ee2000c1e1900 */
[----:B--2---:R-:W-:-:S03]  /*0270*/  IMAD.WIDE R2, R6, 0x4, R2 ;  /* 0x0000000406027825 */ /* 0x004fc600078e0202 */
[----:B------:R-:W2:Y:S04]  /*0280*/  LDG.E R25, desc[UR4][R4.64+0x4] ;  /* 0x0000040404197981 */ /* 0x000ea8000c1e1900 */
[----:B------:R-:W3:Y:S04]  /*0290*/  LDG.E R13, desc[UR4][R2.64] ;  /* 0x00000004020d7981 */ /* 0x000ee8000c1e1900 */
[----:B------:R-:W2:Y:S04]  /*02a0*/  LDG.E R26, desc[UR4][R2.64+0x4] ;  /* 0x00000404021a7981 */ /* 0x000ea8000c1e1900 */
[----:B------:R-:W4:Y:S04]  /*02b0*/  LDG.E R17, desc[UR4][R4.64+0x8] ;  /* 0x0000080404117981 */ /* 0x000f28000c1e1900 */
[----:B------:R-:W4:Y:S04]  /*02c0*/  LDG.E R18, desc[UR4][R2.64+0x8] ;  /* 0x0000080402127981 */ /* 0x000f28000c1e1900 */
[----:B------:R-:W5:Y:S04]  /*02d0*/  LDG.E R19, desc[UR4][R4.64+0xc] ;  /* 0x00000c0404137981 */ /* 0x000f68000c1e1900 */
[----:B------:R-:W5:Y:S04]  /*02e0*/  LDG.E R20, desc[UR4][R2.64+0xc] ;  /* 0x00000c0402147981 */ /* 0x000f68000c1e1900 */
[----:B------:R-:W5:Y:S04]  /*02f0*/  LDG.E R21, desc[UR4][R4.64+0x10] ;  /* 0x0000100404157981 */ /* 0x000f68000c1e1900 */
[----:B------:R-:W5:Y:S04]  /*0300*/  LDG.E R22, desc[UR4][R2.64+0x10] ;  /* 0x0000100402167981 */ /* 0x000f68000c1e1900 */
[----:B------:R-:W5:Y:S04]  /*0310*/  LDG.E R15, desc[UR4][R4.64+0x14] ;  /* 0x00001404040f7981 */ /* 0x000f68000c1e1900 */
[----:B------:R-:W5:Y:S04]  /*0320*/  LDG.E R16, desc[UR4][R2.64+0x14] ;  /* 0x0000140402107981 */ /* 0x000f68000c1e1900 */
[----:B------:R-:W5:Y:S04]  /*0330*/  LDG.E R14, desc[UR4][R2.64+0x1c] ;  /* 0x00001c04020e7981 */ /* 0x000f68000c1e1900 */
[----:B------:R-:W5:Y:S01]  /*0340*/  LDG.E R27, desc[UR4][R2.64+0x3c] ;  /* 0x00003c04021b7981 */ /* 0x000f62000c1e1900 */
[----:B---3--:R-:W-:-:S03]  /*0350*/  FFMA R24, R12, R13, R11 ;  /* 0x0000000d0c187223 */ /* 0x008fc6000000000b */
[----:B------:R-:W3:Y:S04]  /*0360*/  LDG.E R11, desc[UR4][R4.64+0x18] ;  /* 0x00001804040b7981 */ /* 0x000ee8000c1e1900 */
[----:B------:R-:W3:Y:S04]  /*0370*/  LDG.E R12, desc[UR4][R2.64+0x18] ;  /* 0x00001804020c7981 */ /* 0x000ee8000c1e1900 */
[----:B------:R-:W3:Y:S01]  /*0380*/  LDG.E R13, desc[UR4][R4.64+0x1c] ;  /* 0x00001c04040d7981 */ /* 0x000ee2000c1e1900 */
[----:B--2---:R-:W-:-:S03]  /*0390*/  FFMA R24, R25, R26, R24 ;  /* 0x0000001a19187223 */ /* 0x004fc60000000018 */
[----:B------:R-:W2:Y:S01]  /*03a0*/  LDG.E R25, desc[UR4][R2.64+0x34] ;  /* 0x0000340402197981 */ /* 0x000ea2000c1e1900 */
[----:B----4-:R-:W-:-:S03]  /*03b0*/  FFMA R24, R17, R18, R24 ;  /* 0x0000001211187223 */ /* 0x010fc60000000018 */
[----:B------:R-:W4:Y:S01]  /*03c0*/  LDG.E R18, desc[UR4][R4.64+0x20] ;  /* 0x0000200404127981 */ /* 0x000f22000c1e1900 */
[----:B-----5:R-:W-:-:S03]  /*03d0*/  FFMA R24, R19, R20, R24 ;  /* 0x0000001413187223 */ /* 0x020fc60000000018 */
[----:B------:R-:W4:Y:S04]  /*03e0*/  LDG.E R17, desc[UR4][R2.64+0x20] ;  /* 0x0000200402117981 */ /* 0x000f28000c1e1900 */
[----:B------:R-:W5:Y:S01]  /*03f0*/  LDG.E R19, desc[UR4][R4.64+0x24] ;  /* 0x0000240404137981 */ /* 0x000f62000c1e1900 */
[----:B------:R-:W-:-:S03]  /*0400*/  FFMA R24, R21, R22, R24 ;  /* 0x0000001615187223 */ /* 0x000fc60000000018 */
[----:B------:R-:W5:Y:S04]  /*0410*/  LDG.E R20, desc[UR4][R2.64+0x24] ;  /* 0x0000240402147981 */ /* 0x000f68000c1e1900 */
[----:B------:R-:W2:Y:S01]  /*0420*/  LDG.E R21, desc[UR4][R4.64+0x28] ;  /* 0x0000280404157981 */ /* 0x000ea2000c1e1900 */
[----:B------:R-:W-:-:S03]  /*0430*/  FFMA R24, R15, R16, R24 ;  /* 0x000000100f187223 */ /* 0x000fc60000000018 */
[----:B------:R-:W2:Y:S04]  /*0440*/  LDG.E R22, desc[UR4][R2.64+0x28] ;  /* 0x0000280402167981 */ /* 0x000ea8000c1e1900 */
[----:B------:R-:W2:Y:S04]  /*0450*/  LDG.E R15, desc[UR4][R4.64+0x2c] ;  /* 0x00002c04040f7981 */ /* 0x000ea8000c1e1900 */
[----:B------:R-:W2:Y:S04]  /*0460*/  LDG.E R16, desc[UR4][R2.64+0x2c] ;  /* 0x00002c0402107981 */ /* 0x000ea8000c1e1900 */
[----:B------:R-:W2:Y:S01]  /*0470*/  LDG.E R26, desc[UR4][R4.64+0x3c] ;  /* 0x00003c04041a7981 */ /* 0x000ea2000c1e1900 */
[----:B---3--:R-:W-:-:S03]  /*0480*/  FFMA R24, R11, R12, R24 ;  /* 0x0000000c0b187223 */ /* 0x008fc60000000018 */
[----:B------:R-:W3:Y:S04]  /*0490*/  LDG.E R11, desc[UR4][R4.64+0x30] ;  /* 0x00003004040b7981 */ /* 0x000ee8000c1e1900 */
[----:B------:R-:W3:Y:S01]  /*04a0*/  LDG.E R12, desc[UR4][R2.64+0x30] ;  /* 0x00003004020c7981 */ /* 0x000ee2000c1e1900 */
[----:B------:R-:W-:-:S03]  /*04b0*/  FFMA R29, R13, R14, R24 ;  /* 0x0000000e0d1d7223 */ /* 0x000fc60000000018 */
[----:B------:R-:W3:Y:S04]  /*04c0*/  LDG.E R24, desc[UR4][R4.64+0x34] ;  /* 0x0000340404187981 */ /* 0x000ee8000c1e1900 */
[----:B------:R-:W3:Y:S04]  /*04d0*/  LDG.E R13, desc[UR4][R4.64+0x38] ;  /* 0x00003804040d7981 */ /* 0x000ee8000c1e1900 */
[----:B------:R-:W3:Y:S01]  /*04e0*/  LDG.E R14, desc[UR4][R2.64+0x38] ;  /* 0x00003804020e7981 */ /* 0x000ee2000c1e1900 */
[----:B----4-:R-:W-:-:S04]  /*04f0*/  FFMA R18, R18, R17, R29 ;  /* 0x0000001112127223 */ /* 0x010fc8000000001d */
[----:B-----5:R-:W-:Y:S01]  /*0500*/  FFMA R18, R19, R20, R18 ;  /* 0x0000001413127223 */ /* 0x020fe20000000012 */
[----:B------:R-:W-:-:S03]  /*0510*/  IADD3 R10, PT, PT, R10, 0x10, RZ ;  /* 0x000000100a0a7810 */ /* 0x000fc60007ffe0ff */
[----:B--2---:R-:W-:Y:S01]  /*0520*/  FFMA R18, R21, R22, R18 ;  /* 0x0000001615127223 */ /* 0x004fe20000000012 */
[----:B------:R-:W-:-:S03]  /*0530*/  ISETP.NE.AND P0, PT, R10, RZ, PT ;  /* 0x000000ff0a00720c */ /* 0x000fc60003f05270 */
[----:B------:R-:W-:Y:S01]  /*0540*/  FFMA R16, R15, R16, R18 ;  /* 0x000000100f107223 */ /* 0x000fe20000000012 */
[----:B------:R-:W-:Y:S02]  /*0550*/  IADD3 R9, PT, PT, R9, 0x10, RZ ;  /* 0x0000001009097810 */ /* 0x000fe40007ffe0ff */
[----:B------:R-:W-:Y:S01]  /*0560*/  IADD3 R6, PT, PT, R6, 0x10, RZ ;  /* 0x0000001006067810 */ /* 0x000fe20007ffe0ff */
[----:B---3--:R-:W-:-:S04]  /*0570*/  FFMA R11, R11, R12, R16 ;  /* 0x0000000c0b0b7223 */ /* 0x008fc80000000010 */
[----:B------:R-:W-:-:S04]  /*0580*/  FFMA R24, R24, R25, R11 ;  /* 0x0000001918187223 */ /* 0x000fc8000000000b */
[----:B------:R-:W-:-:S04]  /*0590*/  FFMA R13, R13, R14, R24 ;  /* 0x0000000e0d0d7223 */ /* 0x000fc80000000018 */
[----:B------:R-:W-:Y:S01]  /*05a0*/  FFMA R11, R26, R27, R13 ;  /* 0x0000001b1a0b7223 */ /* 0x000fe2000000000d */
[----:B------:R-:W-:Y:S06]  /*05b0*/  @P0 BRA `(.L_x_4) ;  /* 0xfffffffc001c0947 */ /* 0x000fec000383ffff */
.L_x_3:
[----:B0-----:R-:W-:Y:S05]  /*05c0*/  BSYNC.RECONVERGENT B1 ;  /* 0x0000000000017941 */ /* 0x001fea0003800200 */
.L_x_2:
[----:B------:R-:W-:Y:S05]  /*05d0*/  @!P1 BRA `(.L_x_1) ;  /* 0x0000000400349947 */ /* 0x000fea0003800000 */
[----:B------:R-:W-:Y:S01]  /*05e0*/  ISETP.GE.U32.AND P0, PT, R23, 0x8, PT ;  /* 0x000000081700780c */ /* 0x000fe20003f06070 */
[----:B------:R-:W-:Y:S01]  /*05f0*/  BSSY.RECONVERGENT B1, `(.L_x_5) ;  /* 0x0000022000017945 */ /* 0x000fe20003800200 */
[----:B------:R-:W-:-:S04]  /*0600*/  LOP3.LUT R21, R8, 0x7, RZ, 0xc0, !PT ;  /* 0x0000000708157812 */ /* 0x000fc800078ec0ff */
[----:B------:R-:W-:-:S07]  /*0610*/  ISETP.NE.AND P1, PT, R21, RZ, PT ;  /* 0x000000ff1500720c */ /* 0x000fce0003f25270 */
[----:B------:R-:W-:Y:S06]  /*0620*/  @!P0 BRA `(.L_x_6) ;  /* 0x0000000000788947 */ /* 0x000fec0003800000 */
[----:B------:R-:W0:Y:S01]  /*0630*/  LDC.64 R4, c[0x0][0x388] ;  /* 0x0000e200ff047b82 */ /* 0x000e220000000a00 */
[----:B------:R-:W-:-:S07]  /*0640*/  IADD3 R13, PT, PT, -R0, R9, RZ ;  /* 0x00000009000d7210 */ /* 0x000fce0007ffe1ff */
[----:B------:R-:W1:Y:S01]  /*0650*/  LDC.64 R2, c[0x0][0x380] ;  /* 0x0000e000ff027b82 */ /* 0x000e620000000a00 */
[----:B0-----:R-:W-:-:S05]  /*0660*/  IMAD.WIDE R4, R13, 0x4, R4 ;  /* 0x000000040d047825 */ /* 0x001fca00078e0204 */
[----:B------:R-:W2:Y:S01]  /*0670*/  LDG.E R18, desc[UR4][R4.64] ;  /* 0x0000000404127981 */ /* 0x000ea2000c1e1900 */
[----:B-1----:R-:W-:-:S03]  /*0680*/  IMAD.WIDE R2, R9, 0x4, R2 ;  /* 0x0000000409027825 */ /* 0x002fc600078e0202 */
[----:B------:R-:W3:Y:S04]  /*0690*/  LDG.E R20, desc[UR4][R4.64+0x4] ;  /* 0x0000040404147981 */ /* 0x000ee8000c1e1900 */
[----:B------:R-:W2:Y:S04]  /*06a0*/  LDG.E R16, desc[UR4][R2.64] ;  /* 0x0000000402107981 */ /* 0x000ea8000c1e1900 */
[----:B------:R-:W3:Y:S04]  /*06b0*/  LDG.E R19, desc[UR4][R2.64+0x4] ;  /* 0x0000040402137981 */ /* 0x000ee8000c1e1900 */
        /* <DEDUP_REMOVED lines=12> */
[----:B------:R-:W-:Y:S01]  /*0780*/  IADD3 R9, PT, PT, R9, 0x8, RZ ;  /* 0x0000000809097810 */ /* 0x000fe20007ffe0ff */
[----:B--2---:R-:W-:-:S04]  /*0790*/  FFMA R16, R16, R18, R11 ;  /* 0x0000001210107223 */ /* 0x004fc8000000000b */
[----:B---3--:R-:W-:-:S04]  /*07a0*/  FFMA R16, R19, R20, R16 ;  /* 0x0000001413107223 */ /* 0x008fc80000000010 */
[----:B----4-:R-:W-:-:S04]  /*07b0*/  FFMA R16, R23, R22, R16 ;  /* 0x0000001617107223 */ /* 0x010fc80000000010 */
[----:B-----5:R-:W-:-:S04]  /*07c0*/  FFMA R25, R25, R24, R16 ;  /* 0x0000001819197223 */ /* 0x020fc80000000010 */
[----:B------:R-:W-:-:S04]  /*07d0*/  FFMA R17, R14, R17, R25 ;  /* 0x000000110e117223 */ /* 0x000fc80000000019 */
[----:B------:R-:W-:-:S04]  /*07e0*/  FFMA R15, R10, R15, R17 ;  /* 0x0000000f0a0f7223 */ /* 0x000fc80000000011 */
[----:B------:R-:W-:-:S04]  /*07f0*/  FFMA R13, R6, R13, R15 ;  /* 0x0000000d060d7223 */ /* 0x000fc8000000000f */
[----:B------:R-:W-:-:S07]  /*0800*/  FFMA R11, R26, R12, R13 ;  /* 0x0000000c1a0b7223 */ /* 0x000fce000000000d */
.L_x_6:
[----:B------:R-:W-:Y:S05]  /*0810*/  BSYNC.RECONVERGENT B1 ;  /* 0x0000000000017941 */ /* 0x000fea0003800200 */
.L_x_5:
        /* <DEDUP_REMOVED lines=18> */
[----:B------:R-:W5:Y:S01]  /*0940*/  LDG.E R17, desc[UR4][R2.64+0xc] ;  /* 0x00000c0402117981 */ /* 0x000f62000c1e1900 */
[----:B------:R-:W-:Y:S01]  /*0950*/  IADD3 R9, PT, PT, R9, 0x4, RZ ;  /* 0x0000000409097810 */ /* 0x000fe20007ffe0ff */
[----:B--2---:R-:W-:-:S04]  /*0960*/  FFMA R6, R6, R10, R11 ;  /* 0x0000000a06067223 */ /* 0x004fc8000000000b */
[----:B---3--:R-:W-:-:S04]  /*0970*/  FFMA R6, R13, R12, R6 ;  /* 0x0000000c0d067223 */ /* 0x008fc80000000006 */
[----:B----4-:R-:W-:-:S04]  /*0980*/  FFMA R6, R15, R14, R6 ;  /* 0x0000000e0f067223 */ /* 0x010fc80000000006 */
[----:B-----5:R-:W-:-:S07]  /*0990*/  FFMA R11, R17, R16, R6 ;  /* 0x00000010110b7223 */ /* 0x020fce0000000006 */
.L_x_8:
[----:B------:R-:W-:Y:S05]  /*09a0*/  BSYNC.RECONVERGENT B1 ;  /* 0x0000000000017941 */ /* 0x000fea0003800200 */
.L_x_7:
[----:B------:R-:W-:Y:S05]  /*09b0*/  @!P1 BRA `(.L_x_1) ;  /* 0x00000000003c9947 */ /* 0x000fea0003800000 */
[----:B------:R-:W0:Y:S01]  /*09c0*/  LDCU.64 UR6, c[0x0][0x388] ;  /* 0x00007100ff0677ac */ /* 0x000e220008000a00 */
[----:B------:R-:W1:Y:S01]  /*09d0*/  LDC.64 R12, c[0x0][0x380] ;  /* 0x0000e000ff0c7b82 */ /* 0x000e620000000a00 */
[----:B------:R-:W-:Y:S01]  /*09e0*/  IMAD.WIDE R2, R0, 0x4, RZ ;  /* 0x0000000400027825 */ /* 0x000fe200078e02ff */
[----:B------:R-:W-:Y:S02]  /*09f0*/  IADD3 R8, PT, PT, -R8, RZ, RZ ;  /* 0x000000ff08087210 */ /* 0x000fe40007ffe1ff */
[----:B0-----:R-:W-:-:S04]  /*0a00*/  IADD3 R4, P0, PT, -R2, UR6, RZ ;  /* 0x0000000602047c10 */ /* 0x001fc8000ff1e1ff */
[----:B------:R-:W-:-:S09]  /*0a10*/  IADD3.X R5, PT, PT, ~R3, UR7, RZ, P0, !PT ;  /* 0x0000000703057c10 */ /* 0x000fd200087fe5ff */
.L_x_9:
[----:B-1----:R-:W-:-:S04]  /*0a20*/  IMAD.WIDE R14, R9, 0x4, R12 ;  /* 0x00000004090e7825 */ /* 0x002fc800078e020c */
[C---:B------:R-:W-:Y:S02]  /*0a30*/  IMAD.WIDE R2, R9.reuse, 0x4, R4 ;  /* 0x0000000409027825 */ /* 0x040fe400078e0204 */
[----:B------:R-:W2:Y:S04]  /*0a40*/  LDG.E R14, desc[UR4][R14.64] ;  /* 0x000000040e0e7981 */ /* 0x000ea8000c1e1900 */
[----:B------:R-:W2:Y:S01]  /*0a50*/  LDG.E R2, desc[UR4][R2.64] ;  /* 0x0000000402027981 */ /* 0x000ea2000c1e1900 */
[----:B------:R-:W-:Y:S02]  /*0a60*/  IADD3 R8, PT, PT, R8, 0x1, RZ ;  /* 0x0000000108087810 */ /* 0x000fe40007ffe0ff */
[----:B------:R-:W-:Y:S02]  /*0a70*/  IADD3 R9, PT, PT, R9, 0x1, RZ ;  /* 0x0000000109097810 */ /* 0x000fe40007ffe0ff */
[----:B------:R-:W-:Y:S01]  /*0a80*/  ISETP.NE.AND P0, PT, R8, RZ, PT ;  /* 0x000000ff0800720c */ /* 0x000fe20003f05270 */
[----:B--2---:R-:W-:-:S12]  /*0a90*/  FFMA R11, R14, R2, R11 ;  /* 0x000000020e0b7223 */ /* 0x004fd8000000000b */
[----:B------:R-:W-:Y:S05]  /*0aa0*/  @P0 BRA `(.L_x_9) ;  /* 0xfffffffc00dc0947 */ /* 0x000fea000383ffff */
.L_x_1:
[----:B0-----:R-:W-:Y:S05]  /*0ab0*/  BSYNC.RECONVERGENT B0 ;  /* 0x0000000000007941 */ /* 0x001fea0003800200 */
.L_x_0:
[----:B------:R-:W0:Y:S02]  /*0ac0*/  LDC.64 R2, c[0x0][0x390] ;  /* 0x0000e400ff027b82 */ /* 0x000e240000000a00 */
[----:B0-----:R-:W-:-:S05]  /*0ad0*/  IMAD.WIDE.U32 R2, R7, 0x4, R2 ;  /* 0x0000000407027825 */ /* 0x001fca00078e0002 */
[----:B------:R-:W-:Y:S01]  /*0ae0*/  STG.E desc[UR4][R2.64], R11 ;  /* 0x0000000b02007986 */ /* 0x000fe2000c101904 */
[----:B------:R-:W-:Y:S05]  /*0af0*/  EXIT ;  /* 0x000000000000794d */ /* 0x000fea0003800000 */
.L_x_10:
[----:B------:R-:W-:-:S00]  /*0b00*/  BRA `(.L_x_10) ;  /* 0xfffffffc00fc7947 */ /* 0x000fc0000383ffff */
[----:B------:R-:W-:-:S00]  /*0b10*/  NOP ;  /* 0x0000000000007918 */ /* 0x000fc00000000000 */
        /* <DEDUP_REMOVED lines=14> */
.L_x_11:


//--------------------- .nv.shared.reserved.0     --------------------------
	.section	.nv.shared.reserved.0,"aw",@nobits
	.weak		__nv_reservedSMEM_offset_0_alias
	.size		__nv_reservedSMEM_offset_0_alias, 0, 64
	.other		__nv_reservedSMEM_offset_0_alias,@"STO_CUDA_RESERVED_SHARED STV_DEFAULT"
__nv_reservedSMEM_offset_0_alias:
	.zero		0
	.zero		64


//--------------------- .nv.constant0._Z10convKernelPfS_S_ii --------------------------
	.section	.nv.constant0._Z10convKernelPfS_S_ii,"a",@progbits
	.sectionflags	@""
	.align	4
.nv.constant0._Z10convKernelPfS_S_ii:
	.zero		928


//--------------------- SYMBOLS --------------------------

	.type		.nv.reservedSmem.offset0,@object
	.size		.nv.reservedSmem.offset0,0x4
